	.headerflags	@"EF_CUDA_TEXMODE_UNIFIED EF_CUDA_64BIT_ADDRESS EF_CUDA_ACCELERATORS EF_CUDA_SM90 EF_CUDA_VIRTUAL_SM(EF_CUDA_SM90)"
	.elftype	@"ET_EXEC"


//--------------------- .nv.info                  --------------------------
	.section	.nv.info,"",@"SHT_CUDA_INFO"
	.align	4


	//----- nvinfo : EIATTR_REGCOUNT
	.align		4
        /*0000*/ 	.byte	0x04, 0x2f
        /*0002*/ 	.short	(.L_3 - .L_2)
	.align		4
.L_2:
        /*0004*/ 	.word	index@(triton_poi_fused__native_batch_norm_legit_no_training_add_29)
        /*0008*/ 	.word	0x00000013


	//----- nvinfo : EIATTR_MIN_STACK_SIZE
	.align		4
.L_3:
        /*000c*/ 	.byte	0x04, 0x12
        /*000e*/ 	.short	(.L_5 - .L_4)
	.align		4
.L_4:
        /*0010*/ 	.word	index@(triton_poi_fused__native_batch_norm_legit_no_training_add_29)
        /*0014*/ 	.word	0x00000000


	//----- nvinfo : EIATTR_FRAME_SIZE
	.align		4
.L_5:
        /*0018*/ 	.byte	0x04, 0x11
        /*001a*/ 	.short	(.L_7 - .L_6)
	.align		4
.L_6:
        /*001c*/ 	.word	index@(triton_poi_fused__native_batch_norm_legit_no_training_add_29)
        /*0020*/ 	.word	0x00000000


	//----- nvinfo : EIATTR_MIN_STACK_SIZE
	.align		4
.L_7:
        /*0024*/ 	.byte	0x04, 0x12
        /*0026*/ 	.short	(.L_9 - .L_8)
	.align		4
.L_8:
        /*0028*/ 	.word	index@(triton_poi_fused__native_batch_norm_legit_no_training_add_29)
        /*002c*/ 	.word	0x00000000
.L_9:


//--------------------- .nv.info.triton_poi_fused__native_batch_norm_legit_no_training_add_29 --------------------------
	.section	.nv.info.triton_poi_fused__native_batch_norm_legit_no_training_add_29,"",@"SHT_CUDA_INFO"
	.sectionflags	@""
	.align	4


	//----- nvinfo : EIATTR_CUDA_API_VERSION
	.align		4
        /*0000*/ 	.byte	0x04, 0x37
        /*0002*/ 	.short	(.L_11 - .L_10)
.L_10:
        /*0004*/ 	.word	0x0000007c


	//----- nvinfo : EIATTR_KPARAM_INFO
	.align		4
.L_11:
        /*0008*/ 	.byte	0x04, 0x17
        /*000a*/ 	.short	(.L_13 - .L_12)
.L_12:
        /*000c*/ 	.word	0x00000000
        /*0010*/ 	.short	0x0007
        /*0012*/ 	.short	0x0038
        /*0014*/ 	.byte	0x00, 0xf0, 0x11, 0x00


	//----- nvinfo : EIATTR_KPARAM_INFO
	.align		4
.L_13:
        /*0018*/ 	.byte	0x04, 0x17
        /*001a*/ 	.short	(.L_15 - .L_14)
.L_14:
        /*001c*/ 	.word	0x00000000
        /*0020*/ 	.short	0x0006
        /*0022*/ 	.short	0x0030
        /*0024*/ 	.byte	0x00, 0xf4, 0x21, 0x00


	//----- nvinfo : EIATTR_KPARAM_INFO
	.align		4
.L_15:
        /*0028*/ 	.byte	0x04, 0x17
        /*002a*/ 	.short	(.L_17 - .L_16)
.L_16:
        /*002c*/ 	.word	0x00000000
        /*0030*/ 	.short	0x0005
        /*0032*/ 	.short	0x0028
        /*0034*/ 	.byte	0x00, 0xf4, 0x21, 0x00


	//----- nvinfo : EIATTR_KPARAM_INFO
	.align		4
.L_17:
        /*0038*/ 	.byte	0x04, 0x17
        /*003a*/ 	.short	(.L_19 - .L_18)
.L_18:
        /*003c*/ 	.word	0x00000000
        /*0040*/ 	.short	0x0004
        /*0042*/ 	.short	0x0020
        /*0044*/ 	.byte	0x00, 0xf4, 0x21, 0x00


	//----- nvinfo : EIATTR_KPARAM_INFO
	.align		4
.L_19:
        /*0048*/ 	.byte	0x04, 0x17
        /*004a*/ 	.short	(.L_21 - .L_20)
.L_20:
        /*004c*/ 	.word	0x00000000
        /*0050*/ 	.short	0x0003
        /*0052*/ 	.short	0x0018
        /*0054*/ 	.byte	0x00, 0xf4, 0x21, 0x00


	//----- nvinfo : EIATTR_KPARAM_INFO
	.align		4
.L_21:
        /*0058*/ 	.byte	0x04, 0x17
        /*005a*/ 	.short	(.L_23 - .L_22)
.L_22:
        /*005c*/ 	.word	0x00000000
        /*0060*/ 	.short	0x0002
        /*0062*/ 	.short	0x0010
        /*0064*/ 	.byte	0x00, 0xf4, 0x21, 0x00


	//----- nvinfo : EIATTR_KPARAM_INFO
	.align		4
.L_23:
        /*0068*/ 	.byte	0x04, 0x17
        /*006a*/ 	.short	(.L_25 - .L_24)
.L_24:
        /*006c*/ 	.word	0x00000000
        /*0070*/ 	.short	0x0001
        /*0072*/ 	.short	0x0008
        /*0074*/ 	.byte	0x00, 0xf4, 0x21, 0x00


	//----- nvinfo : EIATTR_KPARAM_INFO
	.align		4
.L_25:
        /*0078*/ 	.byte	0x04, 0x17
        /*007a*/ 	.short	(.L_27 - .L_26)
.L_26:
        /*007c*/ 	.word	0x00000000
        /*0080*/ 	.short	0x0000
        /*0082*/ 	.short	0x0000
        /*0084*/ 	.byte	0x00, 0xf4, 0x21, 0x00


	//----- nvinfo : EIATTR_SPARSE_MMA_MASK
	.align		4
.L_27:
        /*0088*/ 	.byte	0x03, 0x50
        /*008a*/ 	.short	0x0000


	//----- nvinfo : EIATTR_MAXREG_COUNT
	.align		4
        /*008c*/ 	.byte	0x03, 0x1b
        /*008e*/ 	.short	0x00ff


	//----- nvinfo : EIATTR_EXIT_INSTR_OFFSETS
	.align		4
        /*0090*/ 	.byte	0x04, 0x1c
        /*0092*/ 	.short	(.L_29 - .L_28)


	//   ....[0]....
.L_28:
        /*0094*/ 	.word	0x000002e0


	//----- nvinfo : EIATTR_REQNTID
	.align		4
.L_29:
        /*0098*/ 	.byte	0x04, 0x10
        /*009a*/ 	.short	(.L_31 - .L_30)
.L_30:
        /*009c*/ 	.word	0x00000080
        /*00a0*/ 	.word	0x00000001
        /*00a4*/ 	.word	0x00000001


	//----- nvinfo : EIATTR_CBANK_PARAM_SIZE
	.align		4
.L_31:
        /*00a8*/ 	.byte	0x03, 0x19
        /*00aa*/ 	.short	0x003c


	//----- nvinfo : EIATTR_PARAM_CBANK
	.align		4
        /*00ac*/ 	.byte	0x04, 0x0a
        /*00ae*/ 	.short	(.L_33 - .L_32)
	.align		4
.L_32:
        /*00b0*/ 	.word	index@(.nv.constant0.triton_poi_fused__native_batch_norm_legit_no_training_add_29)
        /*00b4*/ 	.short	0x0210
        /*00b6*/ 	.short	0x003c


	//----- nvinfo : EIATTR_SW_WAR
	.align		4
.L_33:
        /*00b8*/ 	.byte	0x04, 0x36
        /*00ba*/ 	.short	(.L_35 - .L_34)
.L_34:
        /*00bc*/ 	.word	0x00000008
.L_35:


//--------------------- .nv.callgraph             --------------------------
	.section	.nv.callgraph,"",@"SHT_CUDA_CALLGRAPH"
	.align	4
	.sectionentsize	8
	.align		4
        /*0000*/ 	.word	0x00000000
	.align		4
        /*0004*/ 	.word	0xffffffff
	.align		4
        /*0008*/ 	.word	0x00000000
	.align		4
        /*000c*/ 	.word	0xfffffffe
	.align		4
        /*0010*/ 	.word	0x00000000
	.align		4
        /*0014*/ 	.word	0xfffffffd
	.align		4
        /*0018*/ 	.word	0x00000000
	.align		4
        /*001c*/ 	.word	0xfffffffc


//--------------------- .nv.constant4             --------------------------
	.section	.nv.constant4,"a",@progbits
	.align	8
	.align		8
.nv.constant4:
        /*0000*/ 	.dword	_$_str
	.align		8
        /*0008*/ 	.dword	_$_str_$_2


//--------------------- .text.triton_poi_fused__native_batch_norm_legit_no_training_add_29 --------------------------
	.section	.text.triton_poi_fused__native_batch_norm_legit_no_training_add_29,"ax",@progbits
	.align	128
        .global         triton_poi_fused__native_batch_norm_legit_no_training_add_29
        .type           triton_poi_fused__native_batch_norm_legit_no_training_add_29,@function
        .size           triton_poi_fused__native_batch_norm_legit_no_training_add_29,(.L_x_1 - triton_poi_fused__native_batch_norm_legit_no_training_add_29)
        .other          triton_poi_fused__native_batch_norm_legit_no_training_add_29,@"STO_CUDA_ENTRY STV_DEFAULT"
triton_poi_fused__native_batch_norm_legit_no_training_add_29:
.text.triton_poi_fused__native_batch_norm_legit_no_training_add_29:
[----:B------:R-:W-:Y:S01]  /*0000*/  LDC R1, c[0x0][0x28] ;  /* 0x00000a00ff017b82 */ /* 0x000fe20000000800 */
[----:B------:R-:W1:Y:S07]  /*0010*/  S2R R0, SR_TID.X ;  /* 0x0000000000007919 */ /* 0x000e6e0000002100 */
[----:B------:R-:W2:Y:S01]  /*0020*/  LDC.64 R8, c[0x0][0x228] ;  /* 0x00008a00ff087b82 */ /* 0x000ea20000000a00 */
[----:B------:R-:W-:Y:S01]  /*0030*/  ULDC.64 UR4, c[0x0][0x208] ;  /* 0x0000820000047ab9 */ /* 0x000fe20000000a00 */
[----:B------:R-:W3:Y:S06]  /*0040*/  S2R R3, SR_CTAID.X ;  /* 0x0000000000037919 */ /* 0x000eec0000002500 */
[----:B------:R-:W4:Y:S08]  /*0050*/  LDC.64 R6, c[0x0][0x220] ;  /* 0x00008800ff067b82 */ /* 0x000f300000000a00 */
[----:B------:R-:W5:Y:S08]  /*0060*/  LDC.64 R4, c[0x0][0x218] ;  /* 0x00008600ff047b82 */ /* 0x000f700000000a00 */
[----:B------:R-:W5:Y:S01]  /*0070*/  LDC.64 R10, c[0x0][0x230] ;  /* 0x00008c00ff0a7b82 */ /* 0x000f620000000a00 */
[----:B-1----:R-:W-:-:S07]  /*0080*/  LOP3.LUT R0, R0, 0x7f, RZ, 0xc0, !PT ;  /* 0x0000007f00007812 */ /* 0x002fce00078ec0ff */
[----:B------:R-:W1:Y:S01]  /*0090*/  LDC.64 R12, c[0x0][0x238] ;  /* 0x00008e00ff0c7b82 */ /* 0x000e620000000a00 */
[----:B---3--:R-:W-:-:S05]  /*00a0*/  LEA R0, R3, R0, 0x7 ;  /* 0x0000000003007211 */ /* 0x008fca00078e38ff */
[----:B------:R-:W-:-:S05]  /*00b0*/  IMAD.HI R2, R0, 0x2aaaaaab, RZ ;  /* 0x2aaaaaab00027827 */ /* 0x000fca00078e02ff */
[----:B------:R-:W-:-:S04]  /*00c0*/  SHF.R.U32.HI R3, RZ, 0x1f, R2 ;  /* 0x0000001fff037819 */ /* 0x000fc80000011602 */
[----:B------:R-:W-:-:S05]  /*00d0*/  LEA.HI R3, R2, R3, RZ, 0x1b ;  /* 0x0000000302037211 */ /* 0x000fca00078fd8ff */
[----:B------:R-:W-:Y:S02]  /*00e0*/  IMAD R15, R3, -0xc0, R0 ;  /* 0xffffff40030f7824 */ /* 0x000fe400078e0200 */
[----:B------:R-:W3:Y:S02]  /*00f0*/  LDC.64 R2, c[0x0][0x210] ;  /* 0x00008400ff027b82 */ /* 0x000ee40000000a00 */
[----:B--2---:R-:W-:-:S05]  /*0100*/  IMAD.WIDE R8, R15, 0x4, R8 ;  /* 0x000000040f087825 */ /* 0x004fca00078e0208 */
[----:B------:R1:W2:Y:S01]  /*0110*/  LDG.E.EL R16, desc[UR4][R8.64] ;  /* 0x0000000408107981 */ /* 0x0002a2000c2e1900 */
[----:B----4-:R-:W-:-:S04]  /*0120*/  IMAD.WIDE R6, R15, 0x4, R6 ;  /* 0x000000040f067825 */ /* 0x010fc800078e0206 */
[C---:B-----5:R-:W-:Y:S02]  /*0130*/  IMAD.WIDE R4, R0.reuse, 0x4, R4 ;  /* 0x0000000400047825 */ /* 0x060fe400078e0204 */
[----:B------:R4:W5:Y:S02]  /*0140*/  LDG.E.EL R7, desc[UR4][R6.64] ;  /* 0x0000000406077981 */ /* 0x000964000c2e1900 */
[C---:B0-----:R-:W-:Y:S02]  /*0150*/  IMAD.WIDE R10, R15.reuse, 0x4, R10 ;  /* 0x000000040f0a7825 */ /* 0x041fe400078e020a */
[----:B------:R0:W5:Y:S02]  /*0160*/  LDG.E R14, desc[UR4][R4.64] ;  /* 0x00000004040e7981 */ /* 0x000164000c1e1900 */
[----:B-1----:R-:W-:Y:S02]  /*0170*/  IMAD.WIDE R8, R15, 0x4, R12 ;  /* 0x000000040f087825 */ /* 0x002fe400078e020c */
[----:B------:R-:W5:Y:S02]  /*0180*/  LDG.E.EL R10, desc[UR4][R10.64] ;  /* 0x000000040a0a7981 */ /* 0x000f64000c2e1900 */
[----:B---3--:R-:W-:-:S02]  /*0190*/  IMAD.WIDE R2, R0, 0x4, R2 ;  /* 0x0000000400027825 */ /* 0x008fc400078e0202 */
[----:B------:R-:W3:Y:S01]  /*01a0*/  LDG.E.EL R9, desc[UR4][R8.64] ;  /* 0x0000000408097981 */ /* 0x000ee2000c2e1900 */
[----:B----4-:R-:W-:Y:S01]  /*01b0*/  HFMA2.MMA R6, -RZ, RZ, 1.625, 0 ;  /* 0x3e800000ff067435 */ /* 0x010fe200000001ff */
[----:B0-----:R-:W0:Y:S02]  /*01c0*/  LDC.64 R4, c[0x0][0x240] ;  /* 0x00009000ff047b82 */ /* 0x001e240000000a00 */
[----:B------:R0:W4:Y:S02]  /*01d0*/  LDG.E R12, desc[UR4][R2.64] ;  /* 0x00000004020c7981 */ /* 0x000124000c1e1900 */
[----:B0-----:R-:W-:-:S04]  /*01e0*/  IMAD.WIDE R2, R0, 0x4, R4 ;  /* 0x0000000400027825 */ /* 0x001fc800078e0204 */
[----:B--2---:R-:W-:-:S04]  /*01f0*/  FADD R16, R16, 9.9999997473787516356e-06 ;  /* 0x3727c5ac10107421 */ /* 0x004fc80000000000 */
[----:B------:R-:W0:Y:S02]  /*0200*/  MUFU.SQRT R13, R16 ;  /* 0x00000010000d7308 */ /* 0x000e240000002000 */
[C---:B0-----:R-:W-:Y:S02]  /*0210*/  FSETP.GT.AND P0, PT, R13.reuse, 8.50705917302346158658e+37, PT ;  /* 0x7e8000000d00780b */ /* 0x041fe40003f04000 */
[----:B------:R-:W-:-:S11]  /*0220*/  FSETP.GEU.AND P1, PT, R13, 1.175494350822287508e-38, PT ;  /* 0x008000000d00780b */ /* 0x000fd60003f2e000 */
[----:B------:R-:W-:-:S04]  /*0230*/  @P0 FMUL R13, R13, 0.25 ;  /* 0x3e8000000d0d0820 */ /* 0x000fc80000400000 */
[----:B------:R-:W-:-:S06]  /*0240*/  @!P1 FMUL R13, R13, 16777216 ;  /* 0x4b8000000d0d9820 */ /* 0x000fcc0000400000 */
[----:B------:R-:W0:Y:S01]  /*0250*/  MUFU.RCP R13, R13 ;  /* 0x0000000d000d7308 */ /* 0x000e220000001000 */
[----:B------:R-:W-:Y:S01]  /*0260*/  FSEL R6, R6, 1, P0 ;  /* 0x3f80000006067808 */ /* 0x000fe20000000000 */
[----:B-----5:R-:W-:-:S04]  /*0270*/  FADD R7, R14, -R7 ;  /* 0x800000070e077221 */ /* 0x020fc80000000000 */
[----:B------:R-:W-:-:S04]  /*0280*/  @!P1 FMUL R6, R6, 16777216 ;  /* 0x4b80000006069820 */ /* 0x000fc80000400000 */
[----:B0-----:R-:W-:-:S04]  /*0290*/  FMUL R6, R13, R6 ;  /* 0x000000060d067220 */ /* 0x001fc80000400000 */
[----:B------:R-:W-:-:S04]  /*02a0*/  FMUL R6, R7, R6 ;  /* 0x0000000607067220 */ /* 0x000fc80000400000 */
[----:B---3--:R-:W-:-:S04]  /*02b0*/  FFMA R9, R10, R6, R9 ;  /* 0x000000060a097223 */ /* 0x008fc80000000009 */
[----:B----4-:R-:W-:-:S05]  /*02c0*/  FADD R9, R12, R9 ;  /* 0x000000090c097221 */ /* 0x010fca0000000000 */
[----:B------:R-:W-:Y:S01]  /*02d0*/  STG.E desc[UR4][R2.64], R9 ;  /* 0x0000000902007986 */ /* 0x000fe2000c101904 */
[----:B------:R-:W-:Y:S05]  /*02e0*/  EXIT ;  /* 0x000000000000794d */ /* 0x000fea0003800000 */
.L_x_0:
[----:B------:R-:W-:-:S00]  /*02f0*/  BRA `(.L_x_0) ;  /* 0xfffffffc00fc7947 */ /* 0x000fc0000383ffff */
[----:B------:R-:W-:-:S00]  /*0300*/  NOP ;  /* 0x0000000000007918 */ /* 0x000fc00000000000 */
[----:B------:R-:W-:-:S00]  /*0310*/  NOP ;  /* 0x0000000000007918 */ /* 0x000fc00000000000 */
[----:B------:R-:W-:-:S00]  /*0320*/  NOP ;  /* 0x0000000000007918 */ /* 0x000fc00000000000 */
[----:B------:R-:W-:-:S00]  /*0330*/  NOP ;  /* 0x0000000000007918 */ /* 0x000fc00000000000 */
[----:B------:R-:W-:-:S00]  /*0340*/  NOP ;  /* 0x0000000000007918 */ /* 0x000fc00000000000 */
[----:B------:R-:W-:-:S00]  /*0350*/  NOP ;  /* 0x0000000000007918 */ /* 0x000fc00000000000 */
[----:B------:R-:W-:-:S00]  /*0360*/  NOP ;  /* 0x0000000000007918 */ /* 0x000fc00000000000 */
[----:B------:R-:W-:-:S00]  /*0370*/  NOP ;  /* 0x0000000000007918 */ /* 0x000fc00000000000 */
.L_x_1:


//--------------------- .nv.global.init           --------------------------
	.section	.nv.global.init,"aw",@progbits
.nv.global.init:
	.type		_$_str,@object
	.size		_$_str,(_$_str_$_2 - _$_str)
_$_str:
        /*0000*/ 	.byte	0x5f, 0x5f, 0x43, 0x55, 0x44, 0x41, 0x5f, 0x46, 0x54, 0x5a, 0x00
	.type		_$_str_$_2,@object
	.size		_$_str_$_2,(.L_1 - _$_str_$_2)
_$_str_$_2:
        /*000b*/ 	.byte	0x5f, 0x5f, 0x43, 0x55, 0x44, 0x41, 0x5f, 0x50, 0x52, 0x45, 0x43, 0x5f, 0x53, 0x51, 0x52, 0x54
        /*001b*/ 	.byte	0x00
.L_1:


//--------------------- .nv.constant0.triton_poi_fused__native_batch_norm_legit_no_training_add_29 --------------------------
	.section	.nv.constant0.triton_poi_fused__native_batch_norm_legit_no_training_add_29,"a",@progbits
	.sectionflags	@""
	.align	4
.nv.constant0.triton_poi_fused__native_batch_norm_legit_no_training_add_29:
	.zero		588
